//
// Generated by NVIDIA NVVM Compiler
//
// Compiler Build ID: CL-36424714
// Cuda compilation tools, release 13.0, V13.0.88
// Based on NVVM 20.0.0
//

.version 9.0
.target sm_100
.address_size 64

	// .globl	_Z7conv_1dPKfPfi
.const .align 4 .b8 wigths[20];

.visible .entry _Z7conv_1dPKfPfi(
	.param .u64 .ptr .align 1 _Z7conv_1dPKfPfi_param_0,
	.param .u64 .ptr .align 1 _Z7conv_1dPKfPfi_param_1,
	.param .u32 _Z7conv_1dPKfPfi_param_2
)
{
	.reg .pred 	%p<15>;
	.reg .b32 	%r<10>;
	.reg .b32 	%f<27>;
	.reg .b64 	%rd<17>;

	ld.param.u64 	%rd3, [_Z7conv_1dPKfPfi_param_0];
	ld.param.u64 	%rd2, [_Z7conv_1dPKfPfi_param_1];
	ld.param.u32 	%r5, [_Z7conv_1dPKfPfi_param_2];
	cvta.to.global.u64 	%rd1, %rd3;
	mov.u32 	%r6, %tid.x;
	mov.u32 	%r7, %ntid.x;
	mov.u32 	%r8, %ctaid.x;
	mad.lo.s32 	%r1, %r7, %r8, %r6;
	setp.ge.s32 	%p1, %r1, %r5;
	@%p1 bra 	$L__BB0_12;
	add.s32 	%r2, %r1, -2;
	setp.lt.s32 	%p2, %r1, 2;
	setp.ge.s32 	%p3, %r2, %r5;
	mov.f32 	%f23, 0f00000000;
	or.pred  	%p4, %p2, %p3;
	@%p4 bra 	$L__BB0_3;
	mul.wide.u32 	%rd4, %r2, 4;
	add.s64 	%rd5, %rd1, %rd4;
	ld.global.f32 	%f12, [%rd5];
	ld.const.f32 	%f13, [wigths];
	fma.rn.f32 	%f23, %f12, %f13, 0f00000000;
$L__BB0_3:
	setp.lt.s32 	%p5, %r1, 1;
	setp.gt.s32 	%p6, %r1, %r5;
	or.pred  	%p7, %p5, %p6;
	@%p7 bra 	$L__BB0_5;
	add.s32 	%r9, %r1, -1;
	mul.wide.u32 	%rd6, %r9, 4;
	add.s64 	%rd7, %rd1, %rd6;
	ld.global.f32 	%f14, [%rd7];
	ld.const.f32 	%f15, [wigths+4];
	fma.rn.f32 	%f23, %f14, %f15, %f23;
$L__BB0_5:
	setp.lt.s32 	%p8, %r1, 0;
	@%p8 bra 	$L__BB0_7;
	mul.wide.u32 	%rd8, %r1, 4;
	add.s64 	%rd9, %rd1, %rd8;
	ld.global.f32 	%f16, [%rd9];
	ld.const.f32 	%f17, [wigths+8];
	fma.rn.f32 	%f23, %f16, %f17, %f23;
$L__BB0_7:
	add.s32 	%r3, %r1, 1;
	setp.lt.s32 	%p9, %r1, -1;
	setp.ge.s32 	%p10, %r3, %r5;
	or.pred  	%p11, %p9, %p10;
	@%p11 bra 	$L__BB0_9;
	mul.wide.u32 	%rd10, %r3, 4;
	add.s64 	%rd11, %rd1, %rd10;
	ld.global.f32 	%f18, [%rd11];
	ld.const.f32 	%f19, [wigths+12];
	fma.rn.f32 	%f23, %f18, %f19, %f23;
$L__BB0_9:
	add.s32 	%r4, %r1, 2;
	setp.lt.s32 	%p12, %r1, -2;
	setp.ge.s32 	%p13, %r4, %r5;
	or.pred  	%p14, %p12, %p13;
	@%p14 bra 	$L__BB0_11;
	mul.wide.u32 	%rd12, %r4, 4;
	add.s64 	%rd13, %rd1, %rd12;
	ld.global.f32 	%f20, [%rd13];
	ld.const.f32 	%f21, [wigths+16];
	fma.rn.f32 	%f23, %f20, %f21, %f23;
$L__BB0_11:
	cvta.to.global.u64 	%rd14, %rd2;
	mul.wide.s32 	%rd15, %r1, 4;
	add.s64 	%rd16, %rd14, %rd15;
	st.global.f32 	[%rd16], %f23;
$L__BB0_12:
	ret;

}


// ===== COMPILED SASS (sm_100) =====

	.target	sm_100

	.elftype	@"ET_EXEC"


//--------------------- .note.nv.tkinfo           --------------------------
	.section	.note.nv.tkinfo,"",@"SHT_NOTE"
	.sectionflags	@"SHF_NOTE_NV_TKINFO"
	.tkinfo
        /*0018*/ 	.word	0x00000002
        /*0030*/ 	.string	""
        /*0030*/ 	.string	"ptxas"
        /*0030*/ 	.string	"Cuda compilation tools, release 13.0, V13.0.88"
        /*0030*/ 	.string	"Build cuda_13.0.r13.0/compiler.36424714_0"
        /*0030*/ 	.string	"-arch sm_100 -m 64 "



//--------------------- .note.nv.cuinfo           --------------------------
	.section	.note.nv.cuinfo,"",@"SHT_NOTE"
	.sectionflags	@"SHF_NOTE_NV_CUINFO"
        /*0018*/ 	.short	0x0002
        /*001a*/ 	.short	0x0064
        /*001c*/ 	.short	0x0082
	.zero		2


//--------------------- .nv.info                  --------------------------
	.section	.nv.info,"",@"SHT_CUDA_INFO"
	.align	4


	//----- nvinfo : EIATTR_REGCOUNT
	.align		4
        /*0000*/ 	.byte	0x04, 0x2f
        /*0002*/ 	.short	(.L_2 - .L_1)
	.align		4
.L_1:
        /*0004*/ 	.word	index@(_Z7conv_1dPKfPfi)
        /*0008*/ 	.word	0x00000016


	//----- nvinfo : EIATTR_FRAME_SIZE
	.align		4
.L_2:
        /*000c*/ 	.byte	0x04, 0x11
        /*000e*/ 	.short	(.L_4 - .L_3)
	.align		4
.L_3:
        /*0010*/ 	.word	index@(_Z7conv_1dPKfPfi)
        /*0014*/ 	.word	0x00000000


	//----- nvinfo : EIATTR_MIN_STACK_SIZE
	.align		4
.L_4:
        /*0018*/ 	.byte	0x04, 0x12
        /*001a*/ 	.short	(.L_6 - .L_5)
	.align		4
.L_5:
        /*001c*/ 	.word	index@(_Z7conv_1dPKfPfi)
        /*0020*/ 	.word	0x00000000
.L_6:


//--------------------- .nv.compat                --------------------------
	.section	.nv.compat,"",@"SHT_CUDA_COMPAT_INFO"
	.align	4
        /*0000*/ 	.byte	0x02, 0x09, 0x00, 0x00, 0x02, 0x02, 0x01, 0x00, 0x02, 0x05, 0x05, 0x00, 0x03, 0x07, 0x01, 0x01
        /*0010*/ 	.byte	0x02, 0x03, 0x00, 0x00, 0x02, 0x06, 0x01, 0x00, 0x04, 0x0b, 0x08, 0x00, 0x09, 0x00, 0x00, 0x00
        /*0020*/ 	.byte	0x00, 0x00, 0x00, 0x00


//--------------------- .nv.info._Z7conv_1dPKfPfi --------------------------
	.section	.nv.info._Z7conv_1dPKfPfi,"",@"SHT_CUDA_INFO"
	.sectionflags	@""
	.align	4


	//----- nvinfo : EIATTR_CUDA_API_VERSION
	.align		4
        /*0000*/ 	.byte	0x04, 0x37
        /*0002*/ 	.short	(.L_8 - .L_7)
.L_7:
        /*0004*/ 	.word	0x00000082


	//----- nvinfo : EIATTR_KPARAM_INFO
	.align		4
.L_8:
        /*0008*/ 	.byte	0x04, 0x17
        /*000a*/ 	.short	(.L_10 - .L_9)
.L_9:
        /*000c*/ 	.word	0x00000000
        /*0010*/ 	.short	0x0002
        /*0012*/ 	.short	0x0010
        /*0014*/ 	.byte	0x00, 0xf0, 0x11, 0x00


	//----- nvinfo : EIATTR_KPARAM_INFO
	.align		4
.L_10:
        /*0018*/ 	.byte	0x04, 0x17
        /*001a*/ 	.short	(.L_12 - .L_11)
.L_11:
        /*001c*/ 	.word	0x00000000
        /*0020*/ 	.short	0x0001
        /*0022*/ 	.short	0x0008
        /*0024*/ 	.byte	0x00, 0xf5, 0x21, 0x00


	//----- nvinfo : EIATTR_KPARAM_INFO
	.align		4
.L_12:
        /*0028*/ 	.byte	0x04, 0x17
        /*002a*/ 	.short	(.L_14 - .L_13)
.L_13:
        /*002c*/ 	.word	0x00000000
        /*0030*/ 	.short	0x0000
        /*0032*/ 	.short	0x0000
        /*0034*/ 	.byte	0x00, 0xf5, 0x21, 0x00


	//----- nvinfo : EIATTR_SPARSE_MMA_MASK
	.align		4
.L_14:
        /*0038*/ 	.byte	0x03, 0x50
        /*003a*/ 	.short	0x0000


	//----- nvinfo : EIATTR_MAXREG_COUNT
	.align		4
        /*003c*/ 	.byte	0x03, 0x1b
        /*003e*/ 	.short	0x00ff


	//----- nvinfo : EIATTR_MERCURY_ISA_VERSION
	.align		4
        /*0040*/ 	.byte	0x03, 0x5f
        /*0042*/ 	.short	0x0101


	//----- nvinfo : EIATTR_VRC_CTA_INIT_COUNT
	.align		4
        /*0044*/ 	.byte	0x02, 0x4a
	.zero		1
	.zero		1


	//----- nvinfo : EIATTR_EXIT_INSTR_OFFSETS
	.align		4
        /*0048*/ 	.byte	0x04, 0x1c
        /*004a*/ 	.short	(.L_16 - .L_15)


	//   ....[0]....
.L_15:
        /*004c*/ 	.word	0x00000070


	//   ....[1]....
        /*0050*/ 	.word	0x00000330


	//----- nvinfo : EIATTR_CBANK_PARAM_SIZE
	.align		4
.L_16:
        /*0054*/ 	.byte	0x03, 0x19
        /*0056*/ 	.short	0x0014


	//----- nvinfo : EIATTR_PARAM_CBANK
	.align		4
        /*0058*/ 	.byte	0x04, 0x0a
        /*005a*/ 	.short	(.L_18 - .L_17)
	.align		4
.L_17:
        /*005c*/ 	.word	index@(.nv.constant0._Z7conv_1dPKfPfi)
        /*0060*/ 	.short	0x0380
        /*0062*/ 	.short	0x0014


	//----- nvinfo : EIATTR_SW_WAR
	.align		4
.L_18:
        /*0064*/ 	.byte	0x04, 0x36
        /*0066*/ 	.short	(.L_20 - .L_19)
.L_19:
        /*0068*/ 	.word	0x00000008
.L_20:


//--------------------- .nv.callgraph             --------------------------
	.section	.nv.callgraph,"",@"SHT_CUDA_CALLGRAPH"
	.align	4
	.sectionentsize	8
	.align		4
        /*0000*/ 	.word	0x00000000
	.align		4
        /*0004*/ 	.word	0xffffffff
	.align		4
        /*0008*/ 	.word	0x00000000
	.align		4
        /*000c*/ 	.word	0xfffffffe
	.align		4
        /*0010*/ 	.word	0x00000000
	.align		4
        /*0014*/ 	.word	0xfffffffd
	.align		4
        /*0018*/ 	.word	0x00000000
	.align		4
        /*001c*/ 	.word	0xfffffffc


//--------------------- .nv.constant3             --------------------------
	.section	.nv.constant3,"a",@progbits
	.align	4
.nv.constant3:
	.type		wigths,@object
	.size		wigths,(.L_0 - wigths)
wigths:
	.zero		20
.L_0:


//--------------------- .text._Z7conv_1dPKfPfi    --------------------------
	.section	.text._Z7conv_1dPKfPfi,"ax",@progbits
	.align	128
        .global         _Z7conv_1dPKfPfi
        .type           _Z7conv_1dPKfPfi,@function
        .size           _Z7conv_1dPKfPfi,(.L_x_1 - _Z7conv_1dPKfPfi)
        .other          _Z7conv_1dPKfPfi,@"STO_CUDA_ENTRY STV_DEFAULT"
_Z7conv_1dPKfPfi:
.text._Z7conv_1dPKfPfi:
[----:B------:R-:W-:Y:S01]  /*0000*/  LDC R1, c[0x0][0x37c] ;  /* 0x0000df00ff017b82 */ /* 0x000fe20000000800 */
[----:B------:R-:W0:Y:S01]  /*0010*/  S2R R4, SR_TID.X ;  /* 0x0000000000047919 */ /* 0x000e220000002100 */
[----:B------:R-:W0:Y:S01]  /*0020*/  LDCU UR4, c[0x0][0x360] ;  /* 0x00006c00ff0477ac */ /* 0x000e220008000800 */
[----:B------:R-:W0:Y:S01]  /*0030*/  S2R R3, SR_CTAID.X ;  /* 0x0000000000037919 */ /* 0x000e220000002500 */
[----:B------:R-:W1:Y:S01]  /*0040*/  LDCU UR6, c[0x0][0x390] ;  /* 0x00007200ff0677ac */ /* 0x000e620008000800 */
[----:B0-----:R-:W-:-:S05]  /*0050*/  IMAD R4, R3, UR4, R4 ;  /* 0x0000000403047c24 */ /* 0x001fca000f8e0204 */
[----:B-1----:R-:W-:-:S13]  /*0060*/  ISETP.GE.AND P0, PT, R4, UR6, PT ;  /* 0x0000000604007c0c */ /* 0x002fda000bf06270 */
[----:B------:R-:W-:Y:S05]  /*0070*/  @P0 EXIT ;  /* 0x000000000000094d */ /* 0x000fea0003800000 */
[C---:B------:R-:W-:Y:S01]  /*0080*/  IADD3 R5, PT, PT, R4.reuse, -0x2, RZ ;  /* 0xfffffffe04057810 */ /* 0x040fe20007ffe0ff */
[----:B------:R-:W0:Y:S01]  /*0090*/  LDCU.64 UR4, c[0x0][0x358] ;  /* 0x00006b00ff0477ac */ /* 0x000e220008000a00 */
[C---:B------:R-:W-:Y:S02]  /*00a0*/  ISETP.GT.AND P1, PT, R4.reuse, UR6, PT ;  /* 0x0000000604007c0c */ /* 0x040fe4000bf24270 */
[----:B------:R-:W-:Y:S02]  /*00b0*/  ISETP.GE.AND P0, PT, R5, UR6, PT ;  /* 0x0000000605007c0c */ /* 0x000fe4000bf06270 */
[C---:B------:R-:W-:Y:S02]  /*00c0*/  IADD3 R17, PT, PT, R4.reuse, 0x1, RZ ;  /* 0x0000000104117810 */ /* 0x040fe40007ffe0ff */
[C---:B------:R-:W-:Y:S02]  /*00d0*/  ISETP.LT.OR P0, PT, R4.reuse, 0x2, P0 ;  /* 0x000000020400780c */ /* 0x040fe40000701670 */
[----:B------:R-:W-:-:S02]  /*00e0*/  ISETP.LT.OR P1, PT, R4, 0x1, P1 ;  /* 0x000000010400780c */ /* 0x000fc40000f21670 */
[C---:B------:R-:W-:Y:S02]  /*00f0*/  ISETP.GE.AND P4, PT, R4.reuse, RZ, PT ;  /* 0x000000ff0400720c */ /* 0x040fe40003f86270 */
[C---:B------:R-:W-:Y:S02]  /*0100*/  IADD3 R19, PT, PT, R4.reuse, 0x2, RZ ;  /* 0x0000000204137810 */ /* 0x040fe40007ffe0ff */
[----:B------:R-:W-:Y:S02]  /*0110*/  ISETP.GE.AND P3, PT, R17, UR6, PT ;  /* 0x0000000611007c0c */ /* 0x000fe4000bf66270 */
[----:B------:R-:W-:Y:S02]  /*0120*/  ISETP.GE.AND P2, PT, R19, UR6, PT ;  /* 0x0000000613007c0c */ /* 0x000fe4000bf46270 */
[C---:B------:R-:W-:Y:S01]  /*0130*/  ISETP.LT.OR P3, PT, R4.reuse, -0x1, P3 ;  /* 0xffffffff0400780c */ /* 0x040fe20001f61670 */
[----:B------:R-:W1:Y:S01]  /*0140*/  @!P0 LDC.64 R8, c[0x0][0x380] ;  /* 0x0000e000ff088b82 */ /* 0x000e620000000a00 */
[----:B------:R-:W-:-:S02]  /*0150*/  ISETP.LT.OR P2, PT, R4, -0x2, P2 ;  /* 0xfffffffe0400780c */ /* 0x000fc40001741670 */
[----:B------:R-:W-:-:S05]  /*0160*/  @!P1 IADD3 R15, PT, PT, R4, -0x1, RZ ;  /* 0xffffffff040f9810 */ /* 0x000fca0007ffe0ff */
[----:B------:R-:W2:Y:S08]  /*0170*/  @!P1 LDC.64 R10, c[0x0][0x380] ;  /* 0x0000e000ff0a9b82 */ /* 0x000eb00000000a00 */
[----:B------:R-:W3:Y:S08]  /*0180*/  @P4 LDC.64 R12, c[0x0][0x380] ;  /* 0x0000e000ff0c4b82 */ /* 0x000ef00000000a00 */
[----:B------:R-:W4:Y:S01]  /*0190*/  @!P3 LDC.64 R6, c[0x0][0x380] ;  /* 0x0000e000ff06bb82 */ /* 0x000f220000000a00 */
[----:B-1----:R-:W-:-:S05]  /*01a0*/  @!P0 IMAD.WIDE.U32 R8, R5, 0x4, R8 ;  /* 0x0000000405088825 */ /* 0x002fca00078e0008 */
[----:B0-----:R-:W5:Y:S02]  /*01b0*/  @!P0 LDG.E R0, desc[UR4][R8.64] ;  /* 0x0000000408008981 */ /* 0x001f64000c1e1900 */
[----:B------:R-:W0:Y:S01]  /*01c0*/  @!P2 LDC.64 R2, c[0x0][0x380] ;  /* 0x0000e000ff02ab82 */ /* 0x000e220000000a00 */
[----:B--2---:R-:W-:-:S06]  /*01d0*/  @!P1 IMAD.WIDE.U32 R10, R15, 0x4, R10 ;  /* 0x000000040f0a9825 */ /* 0x004fcc00078e000a */
[----:B------:R1:W2:Y:S01]  /*01e0*/  @!P1 LDG.E R10, desc[UR4][R10.64] ;  /* 0x000000040a0a9981 */ /* 0x0002a2000c1e1900 */
[----:B---3--:R-:W-:Y:S01]  /*01f0*/  @P4 IMAD.WIDE.U32 R12, R4, 0x4, R12 ;  /* 0x00000004040c4825 */ /* 0x008fe200078e000c */
[----:B------:R-:W5:Y:S05]  /*0200*/  @!P0 LDC R5, c[0x3][RZ] ;  /* 0x00c00000ff058b82 */ /* 0x000f6a0000000800 */
[----:B------:R-:W3:Y:S01]  /*0210*/  @P4 LDG.E R12, desc[UR4][R12.64] ;  /* 0x000000040c0c4981 */ /* 0x000ee2000c1e1900 */
[----:B----4-:R-:W-:Y:S02]  /*0220*/  @!P3 IMAD.WIDE.U32 R6, R17, 0x4, R6 ;  /* 0x000000041106b825 */ /* 0x010fe400078e0006 */
[----:B------:R-:W2:Y:S04]  /*0230*/  @!P1 LDC R14, c[0x3][0x4] ;  /* 0x00c00100ff0e9b82 */ /* 0x000ea80000000800 */
[----:B------:R-:W4:Y:S01]  /*0240*/  @!P3 LDG.E R6, desc[UR4][R6.64] ;  /* 0x000000040606b981 */ /* 0x000f22000c1e1900 */
[----:B0-----:R-:W-:-:S03]  /*0250*/  @!P2 IMAD.WIDE.U32 R2, R19, 0x4, R2 ;  /* 0x000000041302a825 */ /* 0x001fc600078e0002 */
[----:B------:R-:W3:Y:S03]  /*0260*/  @P4 LDC R15, c[0x3][0x8] ;  /* 0x00c00200ff0f4b82 */ /* 0x000ee60000000800 */
[----:B------:R-:W4:Y:S05]  /*0270*/  @!P2 LDG.E R2, desc[UR4][R2.64] ;  /* 0x000000040202a981 */ /* 0x000f2a000c1e1900 */
[----:B------:R-:W4:Y:S01]  /*0280*/  @!P3 LDC R16, c[0x3][0xc] ;  /* 0x00c00300ff10bb82 */ /* 0x000f220000000800 */
[----:B-1----:R-:W-:-:S07]  /*0290*/  HFMA2 R11, -RZ, RZ, 0, 0 ;  /* 0x00000000ff0b7431 */ /* 0x002fce00000001ff */
[----:B------:R-:W0:Y:S08]  /*02a0*/  LDC.64 R8, c[0x0][0x388] ;  /* 0x0000e200ff087b82 */ /* 0x000e300000000a00 */
[----:B------:R-:W1:Y:S01]  /*02b0*/  @!P2 LDC R17, c[0x3][0x10] ;  /* 0x00c00400ff11ab82 */ /* 0x000e620000000800 */
[----:B-----5:R-:W-:-:S04]  /*02c0*/  @!P0 FFMA R11, R0, R5, RZ ;  /* 0x00000005000b8223 */ /* 0x020fc800000000ff */
[----:B--2---:R-:W-:-:S04]  /*02d0*/  @!P1 FFMA R11, R10, R14, R11 ;  /* 0x0000000e0a0b9223 */ /* 0x004fc8000000000b */
[----:B---3--:R-:W-:Y:S01]  /*02e0*/  @P4 FFMA R11, R12, R15, R11 ;  /* 0x0000000f0c0b4223 */ /* 0x008fe2000000000b */
[----:B0-----:R-:W-:-:S04]  /*02f0*/  IMAD.WIDE R4, R4, 0x4, R8 ;  /* 0x0000000404047825 */ /* 0x001fc800078e0208 */
[----:B----4-:R-:W-:-:S04]  /*0300*/  @!P3 FFMA R11, R6, R16, R11 ;  /* 0x00000010060bb223 */ /* 0x010fc8000000000b */
[----:B-1----:R-:W-:-:S05]  /*0310*/  @!P2 FFMA R11, R2, R17, R11 ;  /* 0x00000011020ba223 */ /* 0x002fca000000000b */
[----:B------:R-:W-:Y:S01]  /*0320*/  STG.E desc[UR4][R4.64], R11 ;  /* 0x0000000b04007986 */ /* 0x000fe2000c101904 */
[----:B------:R-:W-:Y:S05]  /*0330*/  EXIT ;  /* 0x000000000000794d */ /* 0x000fea0003800000 */
.L_x_0:
[----:B------:R-:W-:-:S00]  /*0340*/  BRA `(.L_x_0) ;  /* 0xfffffffc00fc7947 */ /* 0x000fc0000383ffff */
[----:B------:R-:W-:-:S00]  /*0350*/  NOP ;  /* 0x0000000000007918 */ /* 0x000fc00000000000 */
        /* <DEDUP_REMOVED lines=10> */
.L_x_1:


//--------------------- .nv.shared.reserved.0     --------------------------
	.section	.nv.shared.reserved.0,"aw",@nobits
	.weak		__nv_reservedSMEM_offset_0_alias
	.size		__nv_reservedSMEM_offset_0_alias, 0, 64
	.other		__nv_reservedSMEM_offset_0_alias,@"STO_CUDA_RESERVED_SHARED STV_DEFAULT"
__nv_reservedSMEM_offset_0_alias:
	.zero		0
	.zero		64


//--------------------- .nv.constant0._Z7conv_1dPKfPfi --------------------------
	.section	.nv.constant0._Z7conv_1dPKfPfi,"a",@progbits
	.sectionflags	@""
	.align	4
.nv.constant0._Z7conv_1dPKfPfi:
	.zero		916


//--------------------- SYMBOLS --------------------------

	.type		.nv.reservedSmem.offset0,@object
	.size		.nv.reservedSmem.offset0,0x4
